	.headerflags	@"EF_CUDA_TEXMODE_UNIFIED EF_CUDA_64BIT_ADDRESS EF_CUDA_ACCELERATORS EF_CUDA_SM90 EF_CUDA_VIRTUAL_SM(EF_CUDA_SM90)"
	.elftype	@"ET_EXEC"


//--------------------- .nv.info                  --------------------------
	.section	.nv.info,"",@"SHT_CUDA_INFO"
	.align	4


	//----- nvinfo : EIATTR_REGCOUNT
	.align		4
        /*0000*/ 	.byte	0x04, 0x2f
        /*0002*/ 	.short	(.L_2 - .L_1)
	.align		4
.L_1:
        /*0004*/ 	.word	index@(triton_per_fused__native_batch_norm_legit_leaky_relu_12)
        /*0008*/ 	.word	0x00000017


	//----- nvinfo : EIATTR_MIN_STACK_SIZE
	.align		4
.L_2:
        /*000c*/ 	.byte	0x04, 0x12
        /*000e*/ 	.short	(.L_4 - .L_3)
	.align		4
.L_3:
        /*0010*/ 	.word	index@(triton_per_fused__native_batch_norm_legit_leaky_relu_12)
        /*0014*/ 	.word	0x00000000


	//----- nvinfo : EIATTR_FRAME_SIZE
	.align		4
.L_4:
        /*0018*/ 	.byte	0x04, 0x11
        /*001a*/ 	.short	(.L_6 - .L_5)
	.align		4
.L_5:
        /*001c*/ 	.word	index@(triton_per_fused__native_batch_norm_legit_leaky_relu_12)
        /*0020*/ 	.word	0x00000000


	//----- nvinfo : EIATTR_MIN_STACK_SIZE
	.align		4
.L_6:
        /*0024*/ 	.byte	0x04, 0x12
        /*0026*/ 	.short	(.L_8 - .L_7)
	.align		4
.L_7:
        /*0028*/ 	.word	index@(triton_per_fused__native_batch_norm_legit_leaky_relu_12)
        /*002c*/ 	.word	0x00000000
.L_8:


//--------------------- .nv.info.triton_per_fused__native_batch_norm_legit_leaky_relu_12 --------------------------
	.section	.nv.info.triton_per_fused__native_batch_norm_legit_leaky_relu_12,"",@"SHT_CUDA_INFO"
	.sectionflags	@""
	.align	4


	//----- nvinfo : EIATTR_CUDA_API_VERSION
	.align		4
        /*0000*/ 	.byte	0x04, 0x37
        /*0002*/ 	.short	(.L_10 - .L_9)
.L_9:
        /*0004*/ 	.word	0x0000007c


	//----- nvinfo : EIATTR_KPARAM_INFO
	.align		4
.L_10:
        /*0008*/ 	.byte	0x04, 0x17
        /*000a*/ 	.short	(.L_12 - .L_11)
.L_11:
        /*000c*/ 	.word	0x00000000
        /*0010*/ 	.short	0x0005
        /*0012*/ 	.short	0x0024
        /*0014*/ 	.byte	0x00, 0xf0, 0x11, 0x00


	//----- nvinfo : EIATTR_KPARAM_INFO
	.align		4
.L_12:
        /*0018*/ 	.byte	0x04, 0x17
        /*001a*/ 	.short	(.L_14 - .L_13)
.L_13:
        /*001c*/ 	.word	0x00000000
        /*0020*/ 	.short	0x0004
        /*0022*/ 	.short	0x0020
        /*0024*/ 	.byte	0x00, 0xf0, 0x11, 0x00


	//----- nvinfo : EIATTR_KPARAM_INFO
	.align		4
.L_14:
        /*0028*/ 	.byte	0x04, 0x17
        /*002a*/ 	.short	(.L_16 - .L_15)
.L_15:
        /*002c*/ 	.word	0x00000000
        /*0030*/ 	.short	0x0003
        /*0032*/ 	.short	0x0018
        /*0034*/ 	.byte	0x00, 0xf4, 0x21, 0x00


	//----- nvinfo : EIATTR_KPARAM_INFO
	.align		4
.L_16:
        /*0038*/ 	.byte	0x04, 0x17
        /*003a*/ 	.short	(.L_18 - .L_17)
.L_17:
        /*003c*/ 	.word	0x00000000
        /*0040*/ 	.short	0x0002
        /*0042*/ 	.short	0x0010
        /*0044*/ 	.byte	0x00, 0xf4, 0x21, 0x00


	//----- nvinfo : EIATTR_KPARAM_INFO
	.align		4
.L_18:
        /*0048*/ 	.byte	0x04, 0x17
        /*004a*/ 	.short	(.L_20 - .L_19)
.L_19:
        /*004c*/ 	.word	0x00000000
        /*0050*/ 	.short	0x0001
        /*0052*/ 	.short	0x0008
        /*0054*/ 	.byte	0x00, 0xf4, 0x21, 0x00


	//----- nvinfo : EIATTR_KPARAM_INFO
	.align		4
.L_20:
        /*0058*/ 	.byte	0x04, 0x17
        /*005a*/ 	.short	(.L_22 - .L_21)
.L_21:
        /*005c*/ 	.word	0x00000000
        /*0060*/ 	.short	0x0000
        /*0062*/ 	.short	0x0000
        /*0064*/ 	.byte	0x00, 0xf4, 0x21, 0x00


	//----- nvinfo : EIATTR_SPARSE_MMA_MASK
	.align		4
.L_22:
        /*0068*/ 	.byte	0x03, 0x50
        /*006a*/ 	.short	0x0000


	//----- nvinfo : EIATTR_MAXREG_COUNT
	.align		4
        /*006c*/ 	.byte	0x03, 0x1b
        /*006e*/ 	.short	0x00ff


	//----- nvinfo : EIATTR_COOP_GROUP_MASK_REGIDS
	.align		4
        /*0070*/ 	.byte	0x04, 0x29
        /*0072*/ 	.short	(.L_24 - .L_23)


	//   ....[0]....
.L_23:
        /*0074*/ 	.word	0xffffffff


	//   ....[1]....
        /*0078*/ 	.word	0xffffffff


	//   ....[2]....
        /*007c*/ 	.word	0xffffffff


	//   ....[3]....
        /*0080*/ 	.word	0xffffffff


	//----- nvinfo : EIATTR_COOP_GROUP_INSTR_OFFSETS
	.align		4
.L_24:
        /*0084*/ 	.byte	0x04, 0x28
        /*0086*/ 	.short	(.L_26 - .L_25)


	//   ....[0]....
.L_25:
        /*0088*/ 	.word	0x000001e0


	//   ....[1]....
        /*008c*/ 	.word	0x00000220


	//   ....[2]....
        /*0090*/ 	.word	0x00000340


	//   ....[3]....
        /*0094*/ 	.word	0x00000370


	//----- nvinfo : EIATTR_EXIT_INSTR_OFFSETS
	.align		4
.L_26:
        /*0098*/ 	.byte	0x04, 0x1c
        /*009a*/ 	.short	(.L_28 - .L_27)


	//   ....[0]....
.L_27:
        /*009c*/ 	.word	0x00000530


	//   ....[1]....
        /*00a0*/ 	.word	0x00000560


	//----- nvinfo : EIATTR_REQNTID
	.align		4
.L_28:
        /*00a4*/ 	.byte	0x04, 0x10
        /*00a6*/ 	.short	(.L_30 - .L_29)
.L_29:
        /*00a8*/ 	.word	0x00000080
        /*00ac*/ 	.word	0x00000001
        /*00b0*/ 	.word	0x00000001


	//----- nvinfo : EIATTR_CBANK_PARAM_SIZE
	.align		4
.L_30:
        /*00b4*/ 	.byte	0x03, 0x19
        /*00b6*/ 	.short	0x0028


	//----- nvinfo : EIATTR_PARAM_CBANK
	.align		4
        /*00b8*/ 	.byte	0x04, 0x0a
        /*00ba*/ 	.short	(.L_32 - .L_31)
	.align		4
.L_31:
        /*00bc*/ 	.word	index@(.nv.constant0.triton_per_fused__native_batch_norm_legit_leaky_relu_12)
        /*00c0*/ 	.short	0x0210
        /*00c2*/ 	.short	0x0028


	//----- nvinfo : EIATTR_SW_WAR
	.align		4
.L_32:
        /*00c4*/ 	.byte	0x04, 0x36
        /*00c6*/ 	.short	(.L_34 - .L_33)
.L_33:
        /*00c8*/ 	.word	0x00000008
.L_34:


//--------------------- .nv.callgraph             --------------------------
	.section	.nv.callgraph,"",@"SHT_CUDA_CALLGRAPH"
	.align	4
	.sectionentsize	8
	.align		4
        /*0000*/ 	.word	0x00000000
	.align		4
        /*0004*/ 	.word	0xffffffff
	.align		4
        /*0008*/ 	.word	0x00000000
	.align		4
        /*000c*/ 	.word	0xfffffffe
	.align		4
        /*0010*/ 	.word	0x00000000
	.align		4
        /*0014*/ 	.word	0xfffffffd
	.align		4
        /*0018*/ 	.word	0x00000000
	.align		4
        /*001c*/ 	.word	0xfffffffc


//--------------------- .nv.constant4             --------------------------
	.section	.nv.constant4,"a",@progbits
	.align	8
	.align		8
.nv.constant4:
        /*0000*/ 	.dword	_$_str


//--------------------- .text.triton_per_fused__native_batch_norm_legit_leaky_relu_12 --------------------------
	.section	.text.triton_per_fused__native_batch_norm_legit_leaky_relu_12,"ax",@progbits
	.sectionflags	@"SHF_BARRIERS=1"
	.align	128
        .global         triton_per_fused__native_batch_norm_legit_leaky_relu_12
        .type           triton_per_fused__native_batch_norm_legit_leaky_relu_12,@function
        .size           triton_per_fused__native_batch_norm_legit_leaky_relu_12,(.L_x_1 - triton_per_fused__native_batch_norm_legit_leaky_relu_12)
        .other          triton_per_fused__native_batch_norm_legit_leaky_relu_12,@"STO_CUDA_ENTRY STV_DEFAULT"
triton_per_fused__native_batch_norm_legit_leaky_relu_12:
.text.triton_per_fused__native_batch_norm_legit_leaky_relu_12:
[----:B------:R-:W0:Y:S02]  /*0000*/  LDC R1, c[0x0][0x28] ;  /* 0x00000a00ff017b82 */ /* 0x000e240000000800 */
[----:B------:R-:W1:Y:S01]  /*0010*/  S2R R3, SR_TID.X ;  /* 0x0000000000037919 */ /* 0x000e620000002100 */
[----:B------:R-:W2:Y:S01]  /*0020*/  LDC.64 R10, c[0x0][0x210] ;  /* 0x00008400ff0a7b82 */ /* 0x000ea20000000a00 */
[----:B------:R-:W-:Y:S01]  /*0030*/  CS2R R6, SRZ ;  /* 0x0000000000067805 */ /* 0x000fe2000001ff00 */
[----:B------:R-:W-:Y:S01]  /*0040*/  ULDC.64 UR6, c[0x0][0x208] ;  /* 0x0000820000067ab9 */ /* 0x000fe20000000a00 */
[----:B------:R-:W3:Y:S01]  /*0050*/  S2R R0, SR_CTAID.X ;  /* 0x0000000000007919 */ /* 0x000ee20000002500 */
[----:B-1----:R-:W-:Y:S02]  /*0060*/  SHF.R.U32.HI R9, RZ, 0x2, R3 ;  /* 0x00000002ff097819 */ /* 0x002fe40000011603 */
[----:B------:R-:W-:Y:S02]  /*0070*/  SHF.L.U32 R4, R3, 0x2, RZ ;  /* 0x0000000203047819 */ /* 0x000fe400000006ff */
[----:B---3--:R-:W-:Y:S02]  /*0080*/  SHF.L.U32 R0, R0, 0x5, RZ ;  /* 0x0000000500007819 */ /* 0x008fe400000006ff */
[----:B------:R-:W-:-:S02]  /*0090*/  SGXT.U32 R9, R9, 0x5 ;  /* 0x000000050909781a */ /* 0x000fc40000000000 */
[----:B------:R-:W-:Y:S02]  /*00a0*/  LOP3.LUT R5, R4, 0xc, RZ, 0xc0, !PT ;  /* 0x0000000c04057812 */ /* 0x000fe400078ec0ff */
[----:B------:R-:W-:-:S04]  /*00b0*/  LOP3.LUT R2, R0, R9, RZ, 0xfc, !PT ;  /* 0x0000000900027212 */ /* 0x000fc800078efcff */
[C---:B------:R-:W-:Y:S02]  /*00c0*/  ISETP.GE.AND P2, PT, R2.reuse, 0x800, PT ;  /* 0x000008000200780c */ /* 0x040fe40003f46270 */
[----:B------:R-:W-:Y:S02]  /*00d0*/  LEA R2, R2, R5, 0x4 ;  /* 0x0000000502027211 */ /* 0x000fe400078e20ff */
[----:B------:R-:W-:-:S03]  /*00e0*/  CS2R R4, SRZ ;  /* 0x0000000000047805 */ /* 0x000fc6000001ff00 */
[----:B--2---:R-:W-:-:S06]  /*00f0*/  IMAD.WIDE R10, R2, 0x4, R10 ;  /* 0x00000004020a7825 */ /* 0x004fcc00078e020a */
[----:B------:R-:W2:Y:S01]  /*0100*/  @!P2 LDG.E.128 R4, desc[UR6][R10.64] ;  /* 0x000000060a04a981 */ /* 0x000ea2000c1e1d00 */
[----:B------:R-:W1:Y:S01]  /*0110*/  S2UR UR5, SR_CgaCtaId ;  /* 0x00000000000579c3 */ /* 0x000e620000008800 */
[----:B------:R-:W-:Y:S01]  /*0120*/  UMOV UR4, 0x400 ;  /* 0x0000040000047882 */ /* 0x000fe20000000000 */
[----:B------:R-:W-:Y:S01]  /*0130*/  HFMA2.MMA R20, -RZ, RZ, 1.375, 0 ;  /* 0x3d800000ff147435 */ /* 0x000fe200000001ff */
[----:B------:R-:W-:Y:S01]  /*0140*/  LOP3.LUT P0, RZ, R3, 0x60, RZ, 0xc0, !PT ;  /* 0x0000006003ff7812 */ /* 0x000fe2000780c0ff */
[----:B-1----:R-:W-:Y:S01]  /*0150*/  UPRMT UR4, UR5, 0x654, UR4 ;  /* 0x0000065405047896 */ /* 0x002fe20008000004 */
[----:B--2---:R-:W-:Y:S02]  /*0160*/  SEL R4, R4, RZ, !P2 ;  /* 0x000000ff04047207 */ /* 0x004fe40005000000 */
[----:B------:R-:W-:Y:S02]  /*0170*/  SEL R5, R5, RZ, !P2 ;  /* 0x000000ff05057207 */ /* 0x000fe40005000000 */
[----:B------:R-:W-:-:S02]  /*0180*/  SEL R6, R6, RZ, !P2 ;  /* 0x000000ff06067207 */ /* 0x000fc40005000000 */
[----:B------:R-:W-:Y:S01]  /*0190*/  SEL R7, R7, RZ, !P2 ;  /* 0x000000ff07077207 */ /* 0x000fe20005000000 */
[----:B------:R-:W-:-:S04]  /*01a0*/  FADD R13, R4, R5 ;  /* 0x00000005040d7221 */ /* 0x000fc80000000000 */
[----:B------:R-:W-:-:S04]  /*01b0*/  FADD R8, R6, R13 ;  /* 0x0000000d06087221 */ /* 0x000fc80000000000 */
[----:B------:R-:W-:-:S05]  /*01c0*/  FADD R8, R7, R8 ;  /* 0x0000000807087221 */ /* 0x000fca0000000000 */
[----:B------:R-:W-:-:S05]  /*01d0*/  FSEL R8, R8, RZ, !P2 ;  /* 0x000000ff08087208 */ /* 0x000fca0005000000 */
[----:B------:R-:W1:Y:S02]  /*01e0*/  SHFL.BFLY PT, R13, R8, 0x2, 0x1f ;  /* 0x0c401f00080d7f89 */ /* 0x000e6400000e0000 */
[----:B-1----:R-:W-:Y:S01]  /*01f0*/  FADD R13, R8, R13 ;  /* 0x0000000d080d7221 */ /* 0x002fe20000000000 */
[----:B------:R-:W-:Y:S02]  /*0200*/  LOP3.LUT R8, R3, 0x1f, RZ, 0xc0, !PT ;  /* 0x0000001f03087812 */ /* 0x000fe400078ec0ff */
[----:B------:R-:W-:Y:S02]  /*0210*/  LOP3.LUT R3, R0, 0x1f, R3, 0xf8, !PT ;  /* 0x0000001f00037812 */ /* 0x000fe400078ef803 */
[----:B------:R-:W1:Y:S01]  /*0220*/  SHFL.BFLY PT, R10, R13, 0x1, 0x1f ;  /* 0x0c201f000d0a7f89 */ /* 0x000e6200000e0000 */
[----:B------:R-:W-:Y:S02]  /*0230*/  LEA R16, R8, UR4, 0x2 ;  /* 0x0000000408107c11 */ /* 0x000fe4000f8e10ff */
[----:B------:R-:W-:Y:S01]  /*0240*/  ISETP.LT.AND P0, PT, R3, 0x800, !P0 ;  /* 0x000008000300780c */ /* 0x000fe20004701270 */
[----:B-1----:R-:W-:Y:S01]  /*0250*/  FADD R14, R13, R10 ;  /* 0x0000000a0d0e7221 */ /* 0x002fe20000000000 */
[----:B------:R-:W-:-:S02]  /*0260*/  LEA R13, R9, UR4, 0x2 ;  /* 0x00000004090d7c11 */ /* 0x000fc4000f8e10ff */
[----:B------:R-:W1:Y:S01]  /*0270*/  LDC.64 R8, c[0x0][0x228] ;  /* 0x00008a00ff087b82 */ /* 0x000e620000000a00 */
[C---:B------:R-:W-:Y:S01]  /*0280*/  FFMA R5, R14.reuse, -0.0625, R5 ;  /* 0xbd8000000e057823 */ /* 0x040fe20000000005 */
[C---:B------:R-:W-:Y:S01]  /*0290*/  FFMA R4, R14.reuse, -0.0625, R4 ;  /* 0xbd8000000e047823 */ /* 0x040fe20000000004 */
[C---:B------:R-:W-:Y:S01]  /*02a0*/  FFMA R6, R14.reuse, -0.0625, R6 ;  /* 0xbd8000000e067823 */ /* 0x040fe20000000006 */
[----:B------:R-:W-:Y:S01]  /*02b0*/  FFMA R7, R14, -0.0625, R7 ;  /* 0xbd8000000e077823 */ /* 0x000fe20000000007 */
[----:B------:R-:W-:Y:S01]  /*02c0*/  FMUL R11, R5, R5 ;  /* 0x00000005050b7220 */ /* 0x000fe20000400000 */
[----:B------:R2:W-:Y:S03]  /*02d0*/  STS [R13], R14 ;  /* 0x0000000e0d007388 */ /* 0x0005e60000000800 */
[----:B------:R-:W-:-:S04]  /*02e0*/  FFMA R11, R4, R4, R11 ;  /* 0x00000004040b7223 */ /* 0x000fc8000000000b */
[----:B------:R-:W-:Y:S01]  /*02f0*/  FFMA R10, R6, R6, R11 ;  /* 0x00000006060a7223 */ /* 0x000fe2000000000b */
[----:B--2---:R-:W2:Y:S03]  /*0300*/  LDC.64 R14, c[0x0][0x218] ;  /* 0x00008600ff0e7b82 */ /* 0x004ea60000000a00 */
[----:B------:R-:W-:-:S05]  /*0310*/  FFMA R10, R7, R7, R10 ;  /* 0x00000007070a7223 */ /* 0x000fca000000000a */
[----:B------:R-:W-:Y:S01]  /*0320*/  FSEL R10, R10, RZ, !P2 ;  /* 0x000000ff0a0a7208 */ /* 0x000fe20005000000 */
[----:B-1----:R-:W-:-:S04]  /*0330*/  IMAD.WIDE R8, R3, 0x4, R8 ;  /* 0x0000000403087825 */ /* 0x002fc800078e0208 */
[----:B------:R-:W1:Y:S01]  /*0340*/  SHFL.BFLY PT, R11, R10, 0x2, 0x1f ;  /* 0x0c401f000a0b7f89 */ /* 0x000e6200000e0000 */
[----:B--2---:R-:W-:-:S04]  /*0350*/  IMAD.WIDE R14, R3, 0x4, R14 ;  /* 0x00000004030e7825 */ /* 0x004fc800078e020e */
[----:B-1----:R-:W-:-:S05]  /*0360*/  FADD R11, R10, R11 ;  /* 0x0000000b0a0b7221 */ /* 0x002fca0000000000 */
[----:B------:R-:W1:Y:S02]  /*0370*/  SHFL.BFLY PT, R12, R11, 0x1, 0x1f ;  /* 0x0c201f000b0c7f89 */ /* 0x000e6400000e0000 */
[----:B-1----:R-:W-:Y:S01]  /*0380*/  FADD R18, R11, R12 ;  /* 0x0000000c0b127221 */ /* 0x002fe20000000000 */
[----:B------:R-:W-:Y:S03]  /*0390*/  BAR.SYNC.DEFER_BLOCKING 0x0 ;  /* 0x0000000000007b1d */ /* 0x000fe60000010000 */
[----:B------:R-:W-:-:S05]  /*03a0*/  FFMA R19, R18, R20, 9.9999997473787516356e-06 ;  /* 0x3727c5ac12137423 */ /* 0x000fca0000000014 */
[----:B------:R-:W1:Y:S01]  /*03b0*/  LDC.64 R10, c[0x0][0x220] ;  /* 0x00008800ff0a7b82 */ /* 0x000e620000000a00 */
[----:B------:R-:W2:Y:S01]  /*03c0*/  MUFU.RSQ R19, R19 ;  /* 0x0000001300137308 */ /* 0x000ea20000001400 */
[----:B------:R-:W-:Y:S01]  /*03d0*/  LDS R12, [R16] ;  /* 0x00000000100c7984 */ /* 0x000fe20000000800 */
[-C--:B--2---:R-:W-:Y:S01]  /*03e0*/  FMUL R4, R4, R19.reuse ;  /* 0x0000001304047220 */ /* 0x084fe20000400000 */
[-C--:B------:R-:W-:Y:S01]  /*03f0*/  FMUL R5, R5, R19.reuse ;  /* 0x0000001305057220 */ /* 0x080fe20000400000 */
[----:B------:R-:W-:-:S03]  /*0400*/  FMUL R6, R6, R19 ;  /* 0x0000001306067220 */ /* 0x000fc60000400000 */
[----:B------:R-:W-:Y:S01]  /*0410*/  BAR.SYNC.DEFER_BLOCKING 0x0 ;  /* 0x0000000000007b1d */ /* 0x000fe20000010000 */
[----:B------:R-:W-:Y:S01]  /*0420*/  FMUL R7, R7, R19 ;  /* 0x0000001307077220 */ /* 0x000fe20000400000 */
[----:B------:R-:W-:Y:S01]  /*0430*/  FSETP.GT.AND P1, PT, R4, RZ, PT ;  /* 0x000000ff0400720b */ /* 0x000fe20003f24000 */
[----:B-1----:R-:W-:Y:S01]  /*0440*/  IMAD.WIDE R10, R2, 0x4, R10 ;  /* 0x00000004020a7825 */ /* 0x002fe200078e020a */
[----:B------:R-:W-:Y:S02]  /*0450*/  FSETP.GT.AND P5, PT, R5, RZ, PT ;  /* 0x000000ff0500720b */ /* 0x000fe40003fa4000 */
[----:B------:R-:W-:Y:S02]  /*0460*/  FSETP.GT.AND P4, PT, R6, RZ, PT ;  /* 0x000000ff0600720b */ /* 0x000fe40003f84000 */
[----:B------:R-:W-:-:S07]  /*0470*/  FSETP.GT.AND P3, PT, R7, RZ, PT ;  /* 0x000000ff0700720b */ /* 0x000fce0003f64000 */
[----:B------:R-:W-:Y:S02]  /*0480*/  @!P1 FMUL R4, R4, 0.20000000298023223877 ;  /* 0x3e4ccccd04049820 */ /* 0x000fe40000400000 */
[----:B------:R-:W-:Y:S02]  /*0490*/  @!P5 FMUL R5, R5, 0.20000000298023223877 ;  /* 0x3e4ccccd0505d820 */ /* 0x000fe40000400000 */
[----:B------:R-:W-:Y:S02]  /*04a0*/  @!P4 FMUL R6, R6, 0.20000000298023223877 ;  /* 0x3e4ccccd0606c820 */ /* 0x000fe40000400000 */
[----:B------:R-:W-:Y:S01]  /*04b0*/  @!P3 FMUL R7, R7, 0.20000000298023223877 ;  /* 0x3e4ccccd0707b820 */ /* 0x000fe20000400000 */
[----:B------:R-:W-:Y:S01]  /*04c0*/  STS [R13], R18 ;  /* 0x000000120d007388 */ /* 0x000fe20000000800 */
[----:B------:R-:W-:Y:S06]  /*04d0*/  BAR.SYNC.DEFER_BLOCKING 0x0 ;  /* 0x0000000000007b1d */ /* 0x000fec0000010000 */
[----:B------:R-:W1:Y:S04]  /*04e0*/  LDS R17, [R16] ;  /* 0x0000000010117984 */ /* 0x000e680000000800 */
[----:B------:R2:W-:Y:S01]  /*04f0*/  @!P2 STG.E.128 desc[UR6][R10.64], R4 ;  /* 0x000000040a00a986 */ /* 0x0005e2000c101d06 */
[----:B-1----:R-:W-:-:S06]  /*0500*/  FFMA R17, R17, R20, 9.9999997473787516356e-06 ;  /* 0x3727c5ac11117423 */ /* 0x002fcc0000000014 */
[----:B------:R-:W1:Y:S02]  /*0510*/  MUFU.RSQ R17, R17 ;  /* 0x0000001100117308 */ /* 0x000e640000001400 */
[----:B-1----:R2:W-:Y:S01]  /*0520*/  @P0 STG.E desc[UR6][R8.64], R17 ;  /* 0x0000001108000986 */ /* 0x0025e2000c101906 */
[----:B------:R-:W-:Y:S05]  /*0530*/  @!P0 EXIT ;  /* 0x000000000000894d */ /* 0x000fea0003800000 */
[----:B------:R-:W-:-:S05]  /*0540*/  FMUL R3, R12, 0.0625 ;  /* 0x3d8000000c037820 */ /* 0x000fca0000400000 */
[----:B------:R-:W-:Y:S01]  /*0550*/  STG.E desc[UR6][R14.64], R3 ;  /* 0x000000030e007986 */ /* 0x000fe2000c101906 */
[----:B------:R-:W-:Y:S05]  /*0560*/  EXIT ;  /* 0x000000000000794d */ /* 0x000fea0003800000 */
.L_x_0:
[----:B------:R-:W-:-:S00]  /*0570*/  BRA `(.L_x_0) ;  /* 0xfffffffc00fc7947 */ /* 0x000fc0000383ffff */
[----:B------:R-:W-:-:S00]  /*0580*/  NOP ;  /* 0x0000000000007918 */ /* 0x000fc00000000000 */
[----:B------:R-:W-:-:S00]  /*0590*/  NOP ;  /* 0x0000000000007918 */ /* 0x000fc00000000000 */
[----:B------:R-:W-:-:S00]  /*05a0*/  NOP ;  /* 0x0000000000007918 */ /* 0x000fc00000000000 */
[----:B------:R-:W-:-:S00]  /*05b0*/  NOP ;  /* 0x0000000000007918 */ /* 0x000fc00000000000 */
[----:B------:R-:W-:-:S00]  /*05c0*/  NOP ;  /* 0x0000000000007918 */ /* 0x000fc00000000000 */
[----:B------:R-:W-:-:S00]  /*05d0*/  NOP ;  /* 0x0000000000007918 */ /* 0x000fc00000000000 */
[----:B------:R-:W-:-:S00]  /*05e0*/  NOP ;  /* 0x0000000000007918 */ /* 0x000fc00000000000 */
[----:B------:R-:W-:-:S00]  /*05f0*/  NOP ;  /* 0x0000000000007918 */ /* 0x000fc00000000000 */
.L_x_1:


//--------------------- .nv.global.init           --------------------------
	.section	.nv.global.init,"aw",@progbits
.nv.global.init:
	.type		_$_str,@object
	.size		_$_str,(.L_0 - _$_str)
_$_str:
        /*0000*/ 	.byte	0x5f, 0x5f, 0x43, 0x55, 0x44, 0x41, 0x5f, 0x46, 0x54, 0x5a, 0x00
.L_0:


//--------------------- .nv.shared.triton_per_fused__native_batch_norm_legit_leaky_relu_12 --------------------------
	.section	.nv.shared.triton_per_fused__native_batch_norm_legit_leaky_relu_12,"aw",@nobits
	.sectionflags	@""
	.align	16
	.zero		1024


//--------------------- .nv.constant0.triton_per_fused__native_batch_norm_legit_leaky_relu_12 --------------------------
	.section	.nv.constant0.triton_per_fused__native_batch_norm_legit_leaky_relu_12,"a",@progbits
	.sectionflags	@""
	.align	4
.nv.constant0.triton_per_fused__native_batch_norm_legit_leaky_relu_12:
	.zero		568
